	.headerflags	@"EF_CUDA_TEXMODE_UNIFIED EF_CUDA_64BIT_ADDRESS EF_CUDA_ACCELERATORS EF_CUDA_SM90 EF_CUDA_VIRTUAL_SM(EF_CUDA_SM90)"
	.elftype	@"ET_EXEC"


//--------------------- .nv.info                  --------------------------
	.section	.nv.info,"",@"SHT_CUDA_INFO"
	.align	4


	//----- nvinfo : EIATTR_REGCOUNT
	.align		4
        /*0000*/ 	.byte	0x04, 0x2f
        /*0002*/ 	.short	(.L_1 - .L_0)
	.align		4
.L_0:
        /*0004*/ 	.word	index@(triton_per_fused__to_copy_mul_rsub_sum_0)
        /*0008*/ 	.word	0x00000019


	//----- nvinfo : EIATTR_MIN_STACK_SIZE
	.align		4
.L_1:
        /*000c*/ 	.byte	0x04, 0x12
        /*000e*/ 	.short	(.L_3 - .L_2)
	.align		4
.L_2:
        /*0010*/ 	.word	index@(triton_per_fused__to_copy_mul_rsub_sum_0)
        /*0014*/ 	.word	0x00000000


	//----- nvinfo : EIATTR_FRAME_SIZE
	.align		4
.L_3:
        /*0018*/ 	.byte	0x04, 0x11
        /*001a*/ 	.short	(.L_5 - .L_4)
	.align		4
.L_4:
        /*001c*/ 	.word	index@(triton_per_fused__to_copy_mul_rsub_sum_0)
        /*0020*/ 	.word	0x00000000


	//----- nvinfo : EIATTR_MIN_STACK_SIZE
	.align		4
.L_5:
        /*0024*/ 	.byte	0x04, 0x12
        /*0026*/ 	.short	(.L_7 - .L_6)
	.align		4
.L_6:
        /*0028*/ 	.word	index@(triton_per_fused__to_copy_mul_rsub_sum_0)
        /*002c*/ 	.word	0x00000000
.L_7:


//--------------------- .nv.info.triton_per_fused__to_copy_mul_rsub_sum_0 --------------------------
	.section	.nv.info.triton_per_fused__to_copy_mul_rsub_sum_0,"",@"SHT_CUDA_INFO"
	.sectionflags	@""
	.align	4


	//----- nvinfo : EIATTR_CUDA_API_VERSION
	.align		4
        /*0000*/ 	.byte	0x04, 0x37
        /*0002*/ 	.short	(.L_9 - .L_8)
.L_8:
        /*0004*/ 	.word	0x0000007c


	//----- nvinfo : EIATTR_KPARAM_INFO
	.align		4
.L_9:
        /*0008*/ 	.byte	0x04, 0x17
        /*000a*/ 	.short	(.L_11 - .L_10)
.L_10:
        /*000c*/ 	.word	0x00000000
        /*0010*/ 	.short	0x0005
        /*0012*/ 	.short	0x0028
        /*0014*/ 	.byte	0x00, 0xf0, 0x11, 0x00


	//----- nvinfo : EIATTR_KPARAM_INFO
	.align		4
.L_11:
        /*0018*/ 	.byte	0x04, 0x17
        /*001a*/ 	.short	(.L_13 - .L_12)
.L_12:
        /*001c*/ 	.word	0x00000000
        /*0020*/ 	.short	0x0004
        /*0022*/ 	.short	0x0020
        /*0024*/ 	.byte	0x00, 0xf4, 0x21, 0x00


	//----- nvinfo : EIATTR_KPARAM_INFO
	.align		4
.L_13:
        /*0028*/ 	.byte	0x04, 0x17
        /*002a*/ 	.short	(.L_15 - .L_14)
.L_14:
        /*002c*/ 	.word	0x00000000
        /*0030*/ 	.short	0x0003
        /*0032*/ 	.short	0x0018
        /*0034*/ 	.byte	0x00, 0xf4, 0x21, 0x00


	//----- nvinfo : EIATTR_KPARAM_INFO
	.align		4
.L_15:
        /*0038*/ 	.byte	0x04, 0x17
        /*003a*/ 	.short	(.L_17 - .L_16)
.L_16:
        /*003c*/ 	.word	0x00000000
        /*0040*/ 	.short	0x0002
        /*0042*/ 	.short	0x0010
        /*0044*/ 	.byte	0x00, 0xf4, 0x21, 0x00


	//----- nvinfo : EIATTR_KPARAM_INFO
	.align		4
.L_17:
        /*0048*/ 	.byte	0x04, 0x17
        /*004a*/ 	.short	(.L_19 - .L_18)
.L_18:
        /*004c*/ 	.word	0x00000000
        /*0050*/ 	.short	0x0001
        /*0052*/ 	.short	0x0008
        /*0054*/ 	.byte	0x00, 0xf4, 0x21, 0x00


	//----- nvinfo : EIATTR_KPARAM_INFO
	.align		4
.L_19:
        /*0058*/ 	.byte	0x04, 0x17
        /*005a*/ 	.short	(.L_21 - .L_20)
.L_20:
        /*005c*/ 	.word	0x00000000
        /*0060*/ 	.short	0x0000
        /*0062*/ 	.short	0x0000
        /*0064*/ 	.byte	0x00, 0xf4, 0x21, 0x00


	//----- nvinfo : EIATTR_SPARSE_MMA_MASK
	.align		4
.L_21:
        /*0068*/ 	.byte	0x03, 0x50
        /*006a*/ 	.short	0x0000


	//----- nvinfo : EIATTR_MAXREG_COUNT
	.align		4
        /*006c*/ 	.byte	0x03, 0x1b
        /*006e*/ 	.short	0x00ff


	//----- nvinfo : EIATTR_COOP_GROUP_MASK_REGIDS
	.align		4
        /*0070*/ 	.byte	0x04, 0x29
        /*0072*/ 	.short	(.L_23 - .L_22)


	//   ....[0]....
.L_22:
        /*0074*/ 	.word	0xffffffff


	//   ....[1]....
        /*0078*/ 	.word	0xffffffff


	//   ....[2]....
        /*007c*/ 	.word	0xffffffff


	//   ....[3]....
        /*0080*/ 	.word	0xffffffff


	//   ....[4]....
        /*0084*/ 	.word	0xffffffff


	//   ....[5]....
        /*0088*/ 	.word	0xffffffff


	//----- nvinfo : EIATTR_COOP_GROUP_INSTR_OFFSETS
	.align		4
.L_23:
        /*008c*/ 	.byte	0x04, 0x28
        /*008e*/ 	.short	(.L_25 - .L_24)


	//   ....[0]....
.L_24:
        /*0090*/ 	.word	0x000002c0


	//   ....[1]....
        /*0094*/ 	.word	0x000002f0


	//   ....[2]....
        /*0098*/ 	.word	0x00000320


	//   ....[3]....
        /*009c*/ 	.word	0x00000370


	//   ....[4]....
        /*00a0*/ 	.word	0x00000430


	//   ....[5]....
        /*00a4*/ 	.word	0x000004f0


	//----- nvinfo : EIATTR_EXIT_INSTR_OFFSETS
	.align		4
.L_25:
        /*00a8*/ 	.byte	0x04, 0x1c
        /*00aa*/ 	.short	(.L_27 - .L_26)


	//   ....[0]....
.L_26:
        /*00ac*/ 	.word	0x000005d0


	//   ....[1]....
        /*00b0*/ 	.word	0x00000610


	//----- nvinfo : EIATTR_REQNTID
	.align		4
.L_27:
        /*00b4*/ 	.byte	0x04, 0x10
        /*00b6*/ 	.short	(.L_29 - .L_28)
.L_28:
        /*00b8*/ 	.word	0x00000040
        /*00bc*/ 	.word	0x00000001
        /*00c0*/ 	.word	0x00000001


	//----- nvinfo : EIATTR_CBANK_PARAM_SIZE
	.align		4
.L_29:
        /*00c4*/ 	.byte	0x03, 0x19
        /*00c6*/ 	.short	0x002c


	//----- nvinfo : EIATTR_PARAM_CBANK
	.align		4
        /*00c8*/ 	.byte	0x04, 0x0a
        /*00ca*/ 	.short	(.L_31 - .L_30)
	.align		4
.L_30:
        /*00cc*/ 	.word	index@(.nv.constant0.triton_per_fused__to_copy_mul_rsub_sum_0)
        /*00d0*/ 	.short	0x0210
        /*00d2*/ 	.short	0x002c


	//----- nvinfo : EIATTR_SW_WAR
	.align		4
.L_31:
        /*00d4*/ 	.byte	0x04, 0x36
        /*00d6*/ 	.short	(.L_33 - .L_32)
.L_32:
        /*00d8*/ 	.word	0x00000008
.L_33:


//--------------------- .nv.callgraph             --------------------------
	.section	.nv.callgraph,"",@"SHT_CUDA_CALLGRAPH"
	.align	4
	.sectionentsize	8
	.align		4
        /*0000*/ 	.word	0x00000000
	.align		4
        /*0004*/ 	.word	0xffffffff
	.align		4
        /*0008*/ 	.word	0x00000000
	.align		4
        /*000c*/ 	.word	0xfffffffe
	.align		4
        /*0010*/ 	.word	0x00000000
	.align		4
        /*0014*/ 	.word	0xfffffffd
	.align		4
        /*0018*/ 	.word	0x00000000
	.align		4
        /*001c*/ 	.word	0xfffffffc


//--------------------- .text.triton_per_fused__to_copy_mul_rsub_sum_0 --------------------------
	.section	.text.triton_per_fused__to_copy_mul_rsub_sum_0,"ax",@progbits
	.sectionflags	@"SHF_BARRIERS=1"
	.align	128
        .global         triton_per_fused__to_copy_mul_rsub_sum_0
        .type           triton_per_fused__to_copy_mul_rsub_sum_0,@function
        .size           triton_per_fused__to_copy_mul_rsub_sum_0,(.L_x_1 - triton_per_fused__to_copy_mul_rsub_sum_0)
        .other          triton_per_fused__to_copy_mul_rsub_sum_0,@"STO_CUDA_ENTRY STV_DEFAULT"
triton_per_fused__to_copy_mul_rsub_sum_0:
.text.triton_per_fused__to_copy_mul_rsub_sum_0:
[----:B------:R-:W0:Y:S02]  /*0000*/  LDC R1, c[0x0][0x28] ;  /* 0x00000a00ff017b82 */ /* 0x000e240000000800 */
[----:B------:R-:W1:Y:S01]  /*0010*/  S2R R16, SR_TID.X ;  /* 0x0000000000107919 */ /* 0x000e620000002100 */
[----:B------:R-:W2:Y:S01]  /*0020*/  LDC.64 R8, c[0x0][0x210] ;  /* 0x00008400ff087b82 */ /* 0x000ea20000000a00 */
[----:B------:R-:W-:-:S07]  /*0030*/  ULDC.64 UR6, c[0x0][0x208] ;  /* 0x0000820000067ab9 */ /* 0x000fce0000000a00 */
[----:B------:R-:W3:Y:S08]  /*0040*/  LDC.64 R4, c[0x0][0x218] ;  /* 0x00008600ff047b82 */ /* 0x000ef00000000a00 */
[----:B------:R-:W4:Y:S01]  /*0050*/  S2UR UR5, SR_CgaCtaId ;  /* 0x00000000000579c3 */ /* 0x000f220000008800 */
[----:B------:R-:W-:Y:S01]  /*0060*/  UMOV UR4, 0x400 ;  /* 0x0000040000047882 */ /* 0x000fe20000000000 */
[----:B------:R-:W-:Y:S01]  /*0070*/  ULDC.64 UR8, c[0x0][0x220] ;  /* 0x0000880000087ab9 */ /* 0x000fe20000000a00 */
[----:B------:R-:W-:Y:S01]  /*0080*/  ULDC.64 UR10, c[0x0][0x228] ;  /* 0x00008a00000a7ab9 */ /* 0x000fe20000000a00 */
[----:B-1----:R-:W-:-:S05]  /*0090*/  IMAD.SHL.U32 R2, R16, 0x4, RZ ;  /* 0x0000000410027824 */ /* 0x002fca00078e00ff */
[----:B------:R-:W-:-:S05]  /*00a0*/  LOP3.LUT R0, R2, 0xfc, RZ, 0xc0, !PT ;  /* 0x000000fc02007812 */ /* 0x000fca00078ec0ff */
[----:B--2---:R-:W-:-:S04]  /*00b0*/  IMAD.WIDE.U32 R8, R0, 0x4, R8 ;  /* 0x0000000400087825 */ /* 0x004fc800078e0008 */
[----:B---3--:R-:W-:Y:S02]  /*00c0*/  IMAD.WIDE.U32 R4, R0, 0x4, R4 ;  /* 0x0000000400047825 */ /* 0x008fe400078e0004 */
[----:B------:R-:W2:Y:S04]  /*00d0*/  LDG.E.128 R8, desc[UR6][R8.64] ;  /* 0x0000000608087981 */ /* 0x000ea8000c1e1d00 */
[----:B------:R-:W2:Y:S01]  /*00e0*/  LDG.E.128 R4, desc[UR6][R4.64] ;  /* 0x0000000604047981 */ /* 0x000ea2000c1e1d00 */
[C---:B------:R-:W-:Y:S01]  /*00f0*/  LOP3.LUT P0, RZ, R16.reuse, 0x1f, RZ, 0xc0, !PT ;  /* 0x0000001f10ff7812 */ /* 0x040fe2000780c0ff */
[----:B----4-:R-:W-:Y:S01]  /*0100*/  UPRMT UR4, UR5, 0x654, UR4 ;  /* 0x0000065405047896 */ /* 0x010fe20008000004 */
[----:B------:R-:W-:Y:S01]  /*0110*/  ISETP.GE.AND P1, PT, R16, 0x2, PT ;  /* 0x000000021000780c */ /* 0x000fe20003f26270 */
[----:B--2---:R-:W-:Y:S01]  /*0120*/  FMUL R12, R8, R4 ;  /* 0x00000004080c7220 */ /* 0x004fe20000400000 */
[----:B------:R-:W-:Y:S01]  /*0130*/  FMUL R13, R9, R5 ;  /* 0x00000005090d7220 */ /* 0x000fe20000400000 */
[----:B------:R-:W-:Y:S01]  /*0140*/  FMUL R14, R10, R6 ;  /* 0x000000060a0e7220 */ /* 0x000fe20000400000 */
[----:B------:R-:W-:-:S03]  /*0150*/  FMUL R15, R11, R7 ;  /* 0x000000070b0f7220 */ /* 0x000fc60000400000 */
[----:B------:R-:W1:Y:S08]  /*0160*/  F2I.S16.TRUNC.NTZ R12, R12 ;  /* 0x0000000c000c7305 */ /* 0x000e70000020e900 */
[----:B------:R-:W2:Y:S01]  /*0170*/  F2I.S16.TRUNC.NTZ R13, R13 ;  /* 0x0000000d000d7305 */ /* 0x000ea2000020e900 */
[----:B-1----:R-:W-:-:S07]  /*0180*/  LOP3.LUT R17, R12, 0xff, RZ, 0xc0, !PT ;  /* 0x000000ff0c117812 */ /* 0x002fce00078ec0ff */
[----:B------:R-:W1:Y:S01]  /*0190*/  F2I.S16.TRUNC.NTZ R14, R14 ;  /* 0x0000000e000e7305 */ /* 0x000e62000020e900 */
[----:B------:R-:W-:Y:S02]  /*01a0*/  LOP3.LUT R12, R12, 0xffff, RZ, 0xc0, !PT ;  /* 0x0000ffff0c0c7812 */ /* 0x000fe400078ec0ff */
[----:B--2---:R-:W-:-:S05]  /*01b0*/  LOP3.LUT R18, R13, 0xff, RZ, 0xc0, !PT ;  /* 0x000000ff0d127812 */ /* 0x004fca00078ec0ff */
[----:B------:R-:W2:Y:S01]  /*01c0*/  F2I.S16.TRUNC.NTZ R15, R15 ;  /* 0x0000000f000f7305 */ /* 0x000ea2000020e900 */
[----:B------:R-:W-:-:S04]  /*01d0*/  LOP3.LUT R13, R13, 0xffff, RZ, 0xc0, !PT ;  /* 0x0000ffff0d0d7812 */ /* 0x000fc800078ec0ff */
[----:B------:R-:W-:Y:S02]  /*01e0*/  PRMT R13, R12, 0x3340, R13 ;  /* 0x000033400c0d7816 */ /* 0x000fe4000000000d */
[C---:B-1----:R-:W-:Y:S01]  /*01f0*/  LOP3.LUT R19, R14.reuse, 0xff, RZ, 0xc0, !PT ;  /* 0x000000ff0e137812 */ /* 0x042fe200078ec0ff */
[----:B------:R-:W-:Y:S01]  /*0200*/  I2F.U16 R17, R17 ;  /* 0x0000001100117306 */ /* 0x000fe20000101000 */
[----:B------:R-:W-:Y:S02]  /*0210*/  LOP3.LUT R14, R14, 0xffff, RZ, 0xc0, !PT ;  /* 0x0000ffff0e0e7812 */ /* 0x000fe400078ec0ff */
[----:B--2---:R-:W-:-:S05]  /*0220*/  LOP3.LUT R20, R15, 0xff, RZ, 0xc0, !PT ;  /* 0x000000ff0f147812 */ /* 0x004fca00078ec0ff */
[----:B------:R-:W1:Y:S01]  /*0230*/  I2F.U16 R18, R18 ;  /* 0x0000001200127306 */ /* 0x000e620000101000 */
[----:B------:R-:W-:-:S04]  /*0240*/  LOP3.LUT R15, R15, 0xffff, RZ, 0xc0, !PT ;  /* 0x0000ffff0f0f7812 */ /* 0x000fc800078ec0ff */
[----:B------:R-:W-:-:S03]  /*0250*/  PRMT R14, R14, 0x3340, R15 ;  /* 0x000033400e0e7816 */ /* 0x000fc6000000000f */
[----:B------:R-:W2:Y:S01]  /*0260*/  I2F.U16 R19, R19 ;  /* 0x0000001300137306 */ /* 0x000ea20000101000 */
[----:B------:R-:W-:Y:S01]  /*0270*/  PRMT R13, R13, 0x5410, R14 ;  /* 0x000054100d0d7816 */ /* 0x000fe2000000000e */
[----:B-1----:R-:W-:-:S06]  /*0280*/  FADD R22, R17, R18 ;  /* 0x0000001211167221 */ /* 0x002fcc0000000000 */
[----:B------:R-:W1:Y:S01]  /*0290*/  I2F.U16 R20, R20 ;  /* 0x0000001400147306 */ /* 0x000e620000101000 */
[----:B--2---:R-:W-:-:S04]  /*02a0*/  FADD R21, R19, R22 ;  /* 0x0000001613157221 */ /* 0x004fc80000000000 */
[----:B-1----:R-:W-:-:S05]  /*02b0*/  FADD R21, R20, R21 ;  /* 0x0000001514157221 */ /* 0x002fca0000000000 */
[----:B------:R-:W1:Y:S02]  /*02c0*/  SHFL.BFLY PT, R22, R21, 0x10, 0x1f ;  /* 0x0e001f0015167f89 */ /* 0x000e6400000e0000 */
[----:B-1----:R-:W-:Y:S01]  /*02d0*/  FADD R22, R21, R22 ;  /* 0x0000001615167221 */ /* 0x002fe20000000000 */
[----:B------:R-:W-:-:S04]  /*02e0*/  SHF.R.U32.HI R21, RZ, 0x3, R16 ;  /* 0x00000003ff157819 */ /* 0x000fc80000011610 */
[----:B------:R-:W1:Y:S01]  /*02f0*/  SHFL.BFLY PT, R17, R22, 0x8, 0x1f ;  /* 0x0d001f0016117f89 */ /* 0x000e6200000e0000 */
[----:B------:R-:W-:Y:S01]  /*0300*/  LOP3.LUT R21, R21, 0x4, RZ, 0xc0, !PT ;  /* 0x0000000415157812 */ /* 0x000fe200078ec0ff */
[----:B-1----:R-:W-:-:S05]  /*0310*/  FADD R17, R22, R17 ;  /* 0x0000001116117221 */ /* 0x002fca0000000000 */
[----:B------:R-:W1:Y:S02]  /*0320*/  SHFL.BFLY PT, R18, R17, 0x4, 0x1f ;  /* 0x0c801f0011127f89 */ /* 0x000e6400000e0000 */
[----:B-1----:R-:W-:Y:S01]  /*0330*/  FADD R18, R17, R18 ;  /* 0x0000001211127221 */ /* 0x002fe20000000000 */
[----:B------:R-:W-:Y:S01]  /*0340*/  FADD R17, -R8, 1 ;  /* 0x3f80000008117421 */ /* 0x000fe20000000100 */
[----:B------:R-:W-:Y:S01]  /*0350*/  FADD R8, -R9, 1 ;  /* 0x3f80000009087421 */ /* 0x000fe20000000100 */
[----:B------:R-:W-:Y:S02]  /*0360*/  LOP3.LUT R9, R16, 0x1, RZ, 0xc0, !PT ;  /* 0x0000000110097812 */ /* 0x000fe400078ec0ff */
[----:B------:R-:W1:Y:S01]  /*0370*/  SHFL.BFLY PT, R19, R18, 0x2, 0x1f ;  /* 0x0c401f0012137f89 */ /* 0x000e6200000e0000 */
[----:B------:R-:W-:Y:S01]  /*0380*/  FMUL R8, R5, R8 ;  /* 0x0000000805087220 */ /* 0x000fe20000400000 */
[----:B------:R-:W-:Y:S01]  /*0390*/  FADD R5, -R10, 1 ;  /* 0x3f8000000a057421 */ /* 0x000fe20000000100 */
[----:B------:R-:W-:-:S03]  /*03a0*/  FMUL R4, R4, R17 ;  /* 0x0000001104047220 */ /* 0x000fc60000400000 */
[----:B------:R-:W-:Y:S01]  /*03b0*/  FMUL R5, R6, R5 ;  /* 0x0000000506057220 */ /* 0x000fe20000400000 */
[----:B------:R-:W-:Y:S01]  /*03c0*/  FADD R6, -R11, 1 ;  /* 0x3f8000000b067421 */ /* 0x000fe20000000100 */
[----:B------:R-:W2:Y:S03]  /*03d0*/  F2I.S16.TRUNC.NTZ R8, R8 ;  /* 0x0000000800087305 */ /* 0x000ea6000020e900 */
[----:B------:R-:W-:-:S05]  /*03e0*/  FMUL R6, R7, R6 ;  /* 0x0000000607067220 */ /* 0x000fca0000400000 */
[----:B------:R-:W-:Y:S01]  /*03f0*/  F2I.S16.TRUNC.NTZ R4, R4 ;  /* 0x0000000400047305 */ /* 0x000fe2000020e900 */
[----:B--2---:R-:W-:Y:S01]  /*0400*/  LOP3.LUT R8, R8, 0xffff, RZ, 0xc0, !PT ;  /* 0x0000ffff08087812 */ /* 0x004fe200078ec0ff */
[----:B-1----:R-:W-:-:S06]  /*0410*/  FADD R19, R18, R19 ;  /* 0x0000001312137221 */ /* 0x002fcc0000000000 */
[----:B------:R-:W1:Y:S01]  /*0420*/  F2I.S16.TRUNC.NTZ R5, R5 ;  /* 0x0000000500057305 */ /* 0x000e62000020e900 */
[----:B------:R-:W2:Y:S07]  /*0430*/  SHFL.BFLY PT, R20, R19, 0x1, 0x1f ;  /* 0x0c201f0013147f89 */ /* 0x000eae00000e0000 */
[----:B------:R-:W3:Y:S01]  /*0440*/  F2I.S16.TRUNC.NTZ R6, R6 ;  /* 0x0000000600067305 */ /* 0x000ee2000020e900 */
[----:B-1----:R-:W-:Y:S02]  /*0450*/  LOP3.LUT R5, R5, 0xffff, RZ, 0xc0, !PT ;  /* 0x0000ffff05057812 */ /* 0x002fe400078ec0ff */
[----:B---3--:R-:W-:-:S04]  /*0460*/  LOP3.LUT R6, R6, 0xffff, RZ, 0xc0, !PT ;  /* 0x0000ffff06067812 */ /* 0x008fc800078ec0ff */
[----:B------:R-:W-:Y:S01]  /*0470*/  PRMT R6, R5, 0x3340, R6 ;  /* 0x0000334005067816 */ /* 0x000fe20000000006 */
[----:B--2---:R-:W-:-:S05]  /*0480*/  FADD R20, R19, R20 ;  /* 0x0000001413147221 */ /* 0x004fca0000000000 */
[----:B------:R-:W-:Y:S01]  /*0490*/  @!P0 STS [R21+UR4], R20 ;  /* 0x0000001415008988 */ /* 0x000fe20008000804 */
[----:B------:R-:W-:Y:S01]  /*04a0*/  BAR.SYNC.DEFER_BLOCKING 0x0 ;  /* 0x0000000000007b1d */ /* 0x000fe20000010000 */
[----:B------:R-:W-:-:S04]  /*04b0*/  ISETP.NE.U32.AND P0, PT, R9, 0x1, PT ;  /* 0x000000010900780c */ /* 0x000fc80003f05070 */
[C---:B------:R-:W-:Y:S01]  /*04c0*/  ISETP.LT.AND P0, PT, R16.reuse, 0x2, P0 ;  /* 0x000000021000780c */ /* 0x040fe20000701270 */
[----:B------:R-:W1:Y:S01]  /*04d0*/  @!P1 LDS R3, [R2+UR4] ;  /* 0x0000000402039984 */ /* 0x000e620008000800 */
[----:B------:R-:W-:-:S03]  /*04e0*/  LOP3.LUT P1, RZ, R16, 0x3f, RZ, 0xc0, !PT ;  /* 0x0000003f10ff7812 */ /* 0x000fc6000782c0ff */
[----:B-1----:R-:W1:Y:S02]  /*04f0*/  SHFL.BFLY PT, R18, R3, 0x1, 0x1f ;  /* 0x0c201f0003127f89 */ /* 0x002e6400000e0000 */
[----:B-1----:R-:W-:Y:S01]  /*0500*/  FADD R9, R3, R18 ;  /* 0x0000001203097221 */ /* 0x002fe20000000000 */
[----:B------:R-:W-:-:S05]  /*0510*/  LOP3.LUT R3, R4, 0xffff, RZ, 0xc0, !PT ;  /* 0x0000ffff04037812 */ /* 0x000fca00078ec0ff */
[----:B------:R1:W-:Y:S01]  /*0520*/  @P0 STS [R2+UR4], R9 ;  /* 0x0000000902000988 */ /* 0x0003e20008000804 */
[----:B------:R-:W-:Y:S01]  /*0530*/  BAR.SYNC.DEFER_BLOCKING 0x0 ;  /* 0x0000000000007b1d */ /* 0x000fe20000010000 */
[----:B------:R-:W-:Y:S02]  /*0540*/  IADD3 R4, P0, R0, UR8, RZ ;  /* 0x0000000800047c10 */ /* 0x000fe4000ff1e0ff */
[----:B------:R-:W-:Y:S02]  /*0550*/  PRMT R7, R3, 0x3340, R8 ;  /* 0x0000334003077816 */ /* 0x000fe40000000008 */
[----:B-1----:R-:W-:Y:S01]  /*0560*/  IADD3 R2, P2, R0, UR10, RZ ;  /* 0x0000000a00027c10 */ /* 0x002fe2000ff5e0ff */
[----:B------:R-:W-:Y:S01]  /*0570*/  IMAD.X R5, RZ, RZ, UR9, P0 ;  /* 0x00000009ff057e24 */ /* 0x000fe200080e06ff */
[----:B------:R-:W-:-:S03]  /*0580*/  PRMT R7, R7, 0x5410, R6 ;  /* 0x0000541007077816 */ /* 0x000fc60000000006 */
[----:B------:R-:W-:Y:S01]  /*0590*/  IMAD.X R3, RZ, RZ, UR11, P2 ;  /* 0x0000000bff037e24 */ /* 0x000fe200090e06ff */
[----:B------:R1:W-:Y:S04]  /*05a0*/  STG.E desc[UR6][R4.64], R13 ;  /* 0x0000000d04007986 */ /* 0x0003e8000c101906 */
[----:B------:R-:W2:Y:S04]  /*05b0*/  LDS R10, [UR4] ;  /* 0x00000004ff0a7984 */ /* 0x000ea80008000800 */
[----:B------:R1:W-:Y:S01]  /*05c0*/  STG.E desc[UR6][R2.64], R7 ;  /* 0x0000000702007986 */ /* 0x0003e2000c101906 */
[----:B------:R-:W-:Y:S05]  /*05d0*/  @P1 EXIT ;  /* 0x000000000000194d */ /* 0x000fea0003800000 */
[----:B-1----:R-:W0:Y:S01]  /*05e0*/  LDC.64 R2, c[0x0][0x230] ;  /* 0x00008c00ff027b82 */ /* 0x002e220000000a00 */
[----:B--2---:R-:W-:-:S05]  /*05f0*/  FADD R5, RZ, R10 ;  /* 0x0000000aff057221 */ /* 0x004fca0000000000 */
[----:B0-----:R-:W-:Y:S01]  /*0600*/  STG.E desc[UR6][R2.64], R5 ;  /* 0x0000000502007986 */ /* 0x001fe2000c101906 */
[----:B------:R-:W-:Y:S05]  /*0610*/  EXIT ;  /* 0x000000000000794d */ /* 0x000fea0003800000 */
.L_x_0:
[----:B------:R-:W-:-:S00]  /*0620*/  BRA `(.L_x_0) ;  /* 0xfffffffc00fc7947 */ /* 0x000fc0000383ffff */
[----:B------:R-:W-:-:S00]  /*0630*/  NOP ;  /* 0x0000000000007918 */ /* 0x000fc00000000000 */
        /* <DEDUP_REMOVED lines=12> */
.L_x_1:


//--------------------- .nv.shared.triton_per_fused__to_copy_mul_rsub_sum_0 --------------------------
	.section	.nv.shared.triton_per_fused__to_copy_mul_rsub_sum_0,"aw",@nobits
	.sectionflags	@""
	.align	16
	.zero		1024


//--------------------- .nv.constant0.triton_per_fused__to_copy_mul_rsub_sum_0 --------------------------
	.section	.nv.constant0.triton_per_fused__to_copy_mul_rsub_sum_0,"a",@progbits
	.sectionflags	@""
	.align	4
.nv.constant0.triton_per_fused__to_copy_mul_rsub_sum_0:
	.zero		572
